//
// Generated by NVIDIA NVVM Compiler
//
// Compiler Build ID: CL-36424714
// Cuda compilation tools, release 13.0, V13.0.88
// Based on NVVM 20.0.0
//

.version 9.0
.target sm_100
.address_size 64

	// .globl	_Z14selection_sortPii

.visible .entry _Z14selection_sortPii(
	.param .u64 .ptr .align 1 _Z14selection_sortPii_param_0,
	.param .u32 _Z14selection_sortPii_param_1
)
{
	.reg .pred 	%p<44>;
	.reg .b16 	%rs<15>;
	.reg .b32 	%r<177>;
	.reg .b64 	%rd<77>;

	ld.param.u64 	%rd3, [_Z14selection_sortPii_param_0];
	ld.param.u32 	%r33, [_Z14selection_sortPii_param_1];
	cvta.to.global.u64 	%rd1, %rd3;
	add.s32 	%r1, %r33, -1;
	setp.lt.s32 	%p1, %r33, 2;
	@%p1 bra 	$L__BB0_19;
	add.s32 	%r2, %r33, -2;
	cvt.u16.u32 	%rs1, %r33;
	mov.b32 	%r163, 0;
	mov.b16 	%rs13, 0;
	mov.u16 	%rs14, %rs13;
$L__BB0_2:
	sub.s32 	%r4, %r1, %r163;
	sub.s32 	%r36, %r2, %r163;
	add.s32 	%r5, %r163, 1;
	setp.lt.u32 	%p2, %r36, 15;
	mov.u32 	%r171, %r5;
	mov.u32 	%r176, %r163;
	@%p2 bra 	$L__BB0_6;
	and.b32  	%r37, %r4, -16;
	neg.s32 	%r164, %r37;
	mov.u32 	%r165, %r163;
	mov.u32 	%r176, %r163;
$L__BB0_4:
	.pragma "nounroll";
	add.s32 	%r38, %r165, 1;
	mul.wide.u32 	%rd4, %r38, 4;
	add.s64 	%rd5, %rd1, %rd4;
	ld.global.u32 	%r39, [%rd5];
	mul.wide.s32 	%rd6, %r176, 4;
	add.s64 	%rd7, %rd1, %rd6;
	ld.global.u32 	%r40, [%rd7];
	setp.lt.s32 	%p3, %r39, %r40;
	selp.b32 	%r41, %r38, %r176, %p3;
	ld.global.u32 	%r42, [%rd5+4];
	mul.wide.s32 	%rd8, %r41, 4;
	add.s64 	%rd9, %rd1, %rd8;
	ld.global.u32 	%r43, [%rd9];
	setp.lt.s32 	%p4, %r42, %r43;
	add.s32 	%r44, %r165, 2;
	selp.b32 	%r45, %r44, %r41, %p4;
	ld.global.u32 	%r46, [%rd5+8];
	mul.wide.s32 	%rd10, %r45, 4;
	add.s64 	%rd11, %rd1, %rd10;
	ld.global.u32 	%r47, [%rd11];
	setp.lt.s32 	%p5, %r46, %r47;
	add.s32 	%r48, %r165, 3;
	selp.b32 	%r49, %r48, %r45, %p5;
	ld.global.u32 	%r50, [%rd5+12];
	mul.wide.s32 	%rd12, %r49, 4;
	add.s64 	%rd13, %rd1, %rd12;
	ld.global.u32 	%r51, [%rd13];
	setp.lt.s32 	%p6, %r50, %r51;
	add.s32 	%r52, %r165, 4;
	selp.b32 	%r53, %r52, %r49, %p6;
	ld.global.u32 	%r54, [%rd5+16];
	mul.wide.s32 	%rd14, %r53, 4;
	add.s64 	%rd15, %rd1, %rd14;
	ld.global.u32 	%r55, [%rd15];
	setp.lt.s32 	%p7, %r54, %r55;
	add.s32 	%r56, %r165, 5;
	selp.b32 	%r57, %r56, %r53, %p7;
	ld.global.u32 	%r58, [%rd5+20];
	mul.wide.s32 	%rd16, %r57, 4;
	add.s64 	%rd17, %rd1, %rd16;
	ld.global.u32 	%r59, [%rd17];
	setp.lt.s32 	%p8, %r58, %r59;
	add.s32 	%r60, %r165, 6;
	selp.b32 	%r61, %r60, %r57, %p8;
	ld.global.u32 	%r62, [%rd5+24];
	mul.wide.s32 	%rd18, %r61, 4;
	add.s64 	%rd19, %rd1, %rd18;
	ld.global.u32 	%r63, [%rd19];
	setp.lt.s32 	%p9, %r62, %r63;
	add.s32 	%r64, %r165, 7;
	selp.b32 	%r65, %r64, %r61, %p9;
	ld.global.u32 	%r66, [%rd5+28];
	mul.wide.s32 	%rd20, %r65, 4;
	add.s64 	%rd21, %rd1, %rd20;
	ld.global.u32 	%r67, [%rd21];
	setp.lt.s32 	%p10, %r66, %r67;
	add.s32 	%r68, %r165, 8;
	selp.b32 	%r69, %r68, %r65, %p10;
	ld.global.u32 	%r70, [%rd5+32];
	mul.wide.s32 	%rd22, %r69, 4;
	add.s64 	%rd23, %rd1, %rd22;
	ld.global.u32 	%r71, [%rd23];
	setp.lt.s32 	%p11, %r70, %r71;
	add.s32 	%r72, %r165, 9;
	selp.b32 	%r73, %r72, %r69, %p11;
	ld.global.u32 	%r74, [%rd5+36];
	mul.wide.s32 	%rd24, %r73, 4;
	add.s64 	%rd25, %rd1, %rd24;
	ld.global.u32 	%r75, [%rd25];
	setp.lt.s32 	%p12, %r74, %r75;
	add.s32 	%r76, %r165, 10;
	selp.b32 	%r77, %r76, %r73, %p12;
	ld.global.u32 	%r78, [%rd5+40];
	mul.wide.s32 	%rd26, %r77, 4;
	add.s64 	%rd27, %rd1, %rd26;
	ld.global.u32 	%r79, [%rd27];
	setp.lt.s32 	%p13, %r78, %r79;
	add.s32 	%r80, %r165, 11;
	selp.b32 	%r81, %r80, %r77, %p13;
	ld.global.u32 	%r82, [%rd5+44];
	mul.wide.s32 	%rd28, %r81, 4;
	add.s64 	%rd29, %rd1, %rd28;
	ld.global.u32 	%r83, [%rd29];
	setp.lt.s32 	%p14, %r82, %r83;
	add.s32 	%r84, %r165, 12;
	selp.b32 	%r85, %r84, %r81, %p14;
	ld.global.u32 	%r86, [%rd5+48];
	mul.wide.s32 	%rd30, %r85, 4;
	add.s64 	%rd31, %rd1, %rd30;
	ld.global.u32 	%r87, [%rd31];
	setp.lt.s32 	%p15, %r86, %r87;
	add.s32 	%r88, %r165, 13;
	selp.b32 	%r89, %r88, %r85, %p15;
	ld.global.u32 	%r90, [%rd5+52];
	mul.wide.s32 	%rd32, %r89, 4;
	add.s64 	%rd33, %rd1, %rd32;
	ld.global.u32 	%r91, [%rd33];
	setp.lt.s32 	%p16, %r90, %r91;
	add.s32 	%r92, %r165, 14;
	selp.b32 	%r93, %r92, %r89, %p16;
	ld.global.u32 	%r94, [%rd5+56];
	mul.wide.s32 	%rd34, %r93, 4;
	add.s64 	%rd35, %rd1, %rd34;
	ld.global.u32 	%r95, [%rd35];
	setp.lt.s32 	%p17, %r94, %r95;
	add.s32 	%r96, %r165, 15;
	selp.b32 	%r97, %r96, %r93, %p17;
	ld.global.u32 	%r98, [%rd5+60];
	mul.wide.s32 	%rd36, %r97, 4;
	add.s64 	%rd37, %rd1, %rd36;
	ld.global.u32 	%r99, [%rd37];
	setp.lt.s32 	%p18, %r98, %r99;
	add.s32 	%r165, %r165, 16;
	selp.b32 	%r176, %r165, %r97, %p18;
	add.s32 	%r164, %r164, 16;
	setp.ne.s32 	%p19, %r164, 0;
	@%p19 bra 	$L__BB0_4;
	add.s32 	%r171, %r165, 1;
$L__BB0_6:
	and.b32  	%r100, %r4, 15;
	setp.eq.s32 	%p20, %r100, 0;
	@%p20 bra 	$L__BB0_16;
	not.b16 	%rs9, %rs14;
	add.s16 	%rs10, %rs9, %rs1;
	cvt.u32.u16 	%r102, %rs10;
	and.b32  	%r17, %r102, 15;
	add.s32 	%r103, %r17, -1;
	setp.lt.u32 	%p21, %r103, 7;
	@%p21 bra 	$L__BB0_9;
	mul.wide.u32 	%rd38, %r171, 4;
	add.s64 	%rd39, %rd1, %rd38;
	ld.global.u32 	%r104, [%rd39];
	mul.wide.s32 	%rd40, %r176, 4;
	add.s64 	%rd41, %rd1, %rd40;
	ld.global.u32 	%r105, [%rd41];
	setp.lt.s32 	%p22, %r104, %r105;
	selp.b32 	%r106, %r171, %r176, %p22;
	add.s32 	%r107, %r171, 1;
	ld.global.u32 	%r108, [%rd39+4];
	mul.wide.s32 	%rd42, %r106, 4;
	add.s64 	%rd43, %rd1, %rd42;
	ld.global.u32 	%r109, [%rd43];
	setp.lt.s32 	%p23, %r108, %r109;
	selp.b32 	%r110, %r107, %r106, %p23;
	add.s32 	%r111, %r171, 2;
	ld.global.u32 	%r112, [%rd39+8];
	mul.wide.s32 	%rd44, %r110, 4;
	add.s64 	%rd45, %rd1, %rd44;
	ld.global.u32 	%r113, [%rd45];
	setp.lt.s32 	%p24, %r112, %r113;
	selp.b32 	%r114, %r111, %r110, %p24;
	add.s32 	%r115, %r171, 3;
	ld.global.u32 	%r116, [%rd39+12];
	mul.wide.s32 	%rd46, %r114, 4;
	add.s64 	%rd47, %rd1, %rd46;
	ld.global.u32 	%r117, [%rd47];
	setp.lt.s32 	%p25, %r116, %r117;
	selp.b32 	%r118, %r115, %r114, %p25;
	add.s32 	%r119, %r171, 4;
	ld.global.u32 	%r120, [%rd39+16];
	mul.wide.s32 	%rd48, %r118, 4;
	add.s64 	%rd49, %rd1, %rd48;
	ld.global.u32 	%r121, [%rd49];
	setp.lt.s32 	%p26, %r120, %r121;
	selp.b32 	%r122, %r119, %r118, %p26;
	add.s32 	%r123, %r171, 5;
	ld.global.u32 	%r124, [%rd39+20];
	mul.wide.s32 	%rd50, %r122, 4;
	add.s64 	%rd51, %rd1, %rd50;
	ld.global.u32 	%r125, [%rd51];
	setp.lt.s32 	%p27, %r124, %r125;
	selp.b32 	%r126, %r123, %r122, %p27;
	add.s32 	%r127, %r171, 6;
	ld.global.u32 	%r128, [%rd39+24];
	mul.wide.s32 	%rd52, %r126, 4;
	add.s64 	%rd53, %rd1, %rd52;
	ld.global.u32 	%r129, [%rd53];
	setp.lt.s32 	%p28, %r128, %r129;
	selp.b32 	%r130, %r127, %r126, %p28;
	add.s32 	%r131, %r171, 7;
	ld.global.u32 	%r132, [%rd39+28];
	mul.wide.s32 	%rd54, %r130, 4;
	add.s64 	%rd55, %rd1, %rd54;
	ld.global.u32 	%r133, [%rd55];
	setp.lt.s32 	%p29, %r132, %r133;
	selp.b32 	%r176, %r131, %r130, %p29;
	add.s32 	%r171, %r171, 8;
$L__BB0_9:
	and.b32  	%r134, %r17, 7;
	setp.eq.s32 	%p30, %r134, 0;
	@%p30 bra 	$L__BB0_16;
	not.b16 	%rs11, %rs13;
	add.s16 	%rs12, %rs11, %rs1;
	cvt.u32.u16 	%r136, %rs12;
	and.b32  	%r137, %r136, 7;
	and.b32  	%r23, %r136, 3;
	add.s32 	%r138, %r137, -1;
	setp.lt.u32 	%p31, %r138, 3;
	@%p31 bra 	$L__BB0_12;
	mul.wide.u32 	%rd56, %r171, 4;
	add.s64 	%rd57, %rd1, %rd56;
	ld.global.u32 	%r139, [%rd57];
	mul.wide.s32 	%rd58, %r176, 4;
	add.s64 	%rd59, %rd1, %rd58;
	ld.global.u32 	%r140, [%rd59];
	setp.lt.s32 	%p32, %r139, %r140;
	selp.b32 	%r141, %r171, %r176, %p32;
	add.s32 	%r142, %r171, 1;
	ld.global.u32 	%r143, [%rd57+4];
	mul.wide.s32 	%rd60, %r141, 4;
	add.s64 	%rd61, %rd1, %rd60;
	ld.global.u32 	%r144, [%rd61];
	setp.lt.s32 	%p33, %r143, %r144;
	selp.b32 	%r145, %r142, %r141, %p33;
	add.s32 	%r146, %r171, 2;
	ld.global.u32 	%r147, [%rd57+8];
	mul.wide.s32 	%rd62, %r145, 4;
	add.s64 	%rd63, %rd1, %rd62;
	ld.global.u32 	%r148, [%rd63];
	setp.lt.s32 	%p34, %r147, %r148;
	selp.b32 	%r149, %r146, %r145, %p34;
	add.s32 	%r150, %r171, 3;
	ld.global.u32 	%r151, [%rd57+12];
	mul.wide.s32 	%rd64, %r149, 4;
	add.s64 	%rd65, %rd1, %rd64;
	ld.global.u32 	%r152, [%rd65];
	setp.lt.s32 	%p35, %r151, %r152;
	selp.b32 	%r176, %r150, %r149, %p35;
	add.s32 	%r171, %r171, 4;
$L__BB0_12:
	setp.eq.s32 	%p36, %r23, 0;
	@%p36 bra 	$L__BB0_16;
	mul.wide.u32 	%rd66, %r171, 4;
	add.s64 	%rd2, %rd1, %rd66;
	ld.global.u32 	%r153, [%rd2];
	mul.wide.s32 	%rd67, %r176, 4;
	add.s64 	%rd68, %rd1, %rd67;
	ld.global.u32 	%r154, [%rd68];
	setp.lt.s32 	%p37, %r153, %r154;
	selp.b32 	%r176, %r171, %r176, %p37;
	setp.eq.s32 	%p38, %r23, 1;
	@%p38 bra 	$L__BB0_16;
	add.s32 	%r155, %r171, 1;
	ld.global.u32 	%r156, [%rd2+4];
	mul.wide.s32 	%rd69, %r176, 4;
	add.s64 	%rd70, %rd1, %rd69;
	ld.global.u32 	%r157, [%rd70];
	setp.lt.s32 	%p39, %r156, %r157;
	selp.b32 	%r176, %r155, %r176, %p39;
	setp.eq.s32 	%p40, %r23, 2;
	@%p40 bra 	$L__BB0_16;
	add.s32 	%r158, %r171, 2;
	ld.global.u32 	%r159, [%rd2+8];
	mul.wide.s32 	%rd71, %r176, 4;
	add.s64 	%rd72, %rd1, %rd71;
	ld.global.u32 	%r160, [%rd72];
	setp.lt.s32 	%p41, %r159, %r160;
	selp.b32 	%r176, %r158, %r176, %p41;
$L__BB0_16:
	setp.eq.s32 	%p42, %r176, %r163;
	@%p42 bra 	$L__BB0_18;
	mul.wide.u32 	%rd73, %r163, 4;
	add.s64 	%rd74, %rd1, %rd73;
	ld.global.u32 	%r161, [%rd74];
	mul.wide.s32 	%rd75, %r176, 4;
	add.s64 	%rd76, %rd1, %rd75;
	ld.global.u32 	%r162, [%rd76];
	st.global.u32 	[%rd74], %r162;
	st.global.u32 	[%rd76], %r161;
$L__BB0_18:
	bar.sync 	0;
	setp.ne.s32 	%p43, %r5, %r1;
	add.s16 	%rs14, %rs14, 1;
	add.s16 	%rs13, %rs13, 1;
	mov.u32 	%r163, %r5;
	@%p43 bra 	$L__BB0_2;
$L__BB0_19:
	ret;

}


// ===== COMPILED SASS (sm_100) =====

	.target	sm_100

	.elftype	@"ET_EXEC"


//--------------------- .note.nv.tkinfo           --------------------------
	.section	.note.nv.tkinfo,"",@"SHT_NOTE"
	.sectionflags	@"SHF_NOTE_NV_TKINFO"
	.tkinfo
        /*0018*/ 	.word	0x00000002
        /*0030*/ 	.string	""
        /*0030*/ 	.string	"ptxas"
        /*0030*/ 	.string	"Cuda compilation tools, release 13.0, V13.0.88"
        /*0030*/ 	.string	"Build cuda_13.0.r13.0/compiler.36424714_0"
        /*0030*/ 	.string	"-arch sm_100 -m 64 "



//--------------------- .note.nv.cuinfo           --------------------------
	.section	.note.nv.cuinfo,"",@"SHT_NOTE"
	.sectionflags	@"SHF_NOTE_NV_CUINFO"
        /*0018*/ 	.short	0x0002
        /*001a*/ 	.short	0x0064
        /*001c*/ 	.short	0x0082
	.zero		2


//--------------------- .nv.info                  --------------------------
	.section	.nv.info,"",@"SHT_CUDA_INFO"
	.align	4


	//----- nvinfo : EIATTR_REGCOUNT
	.align		4
        /*0000*/ 	.byte	0x04, 0x2f
        /*0002*/ 	.short	(.L_1 - .L_0)
	.align		4
.L_0:
        /*0004*/ 	.word	index@(_Z14selection_sortPii)
        /*0008*/ 	.word	0x00000017


	//----- nvinfo : EIATTR_FRAME_SIZE
	.align		4
.L_1:
        /*000c*/ 	.byte	0x04, 0x11
        /*000e*/ 	.short	(.L_3 - .L_2)
	.align		4
.L_2:
        /*0010*/ 	.word	index@(_Z14selection_sortPii)
        /*0014*/ 	.word	0x00000000


	//----- nvinfo : EIATTR_MIN_STACK_SIZE
	.align		4
.L_3:
        /*0018*/ 	.byte	0x04, 0x12
        /*001a*/ 	.short	(.L_5 - .L_4)
	.align		4
.L_4:
        /*001c*/ 	.word	index@(_Z14selection_sortPii)
        /*0020*/ 	.word	0x00000000
.L_5:


//--------------------- .nv.compat                --------------------------
	.section	.nv.compat,"",@"SHT_CUDA_COMPAT_INFO"
	.align	4
        /*0000*/ 	.byte	0x02, 0x09, 0x00, 0x00, 0x02, 0x02, 0x01, 0x00, 0x02, 0x05, 0x05, 0x00, 0x03, 0x07, 0x01, 0x01
        /*0010*/ 	.byte	0x02, 0x03, 0x00, 0x00, 0x02, 0x06, 0x01, 0x00, 0x04, 0x0b, 0x08, 0x00, 0x09, 0x00, 0x00, 0x00
        /*0020*/ 	.byte	0x00, 0x00, 0x00, 0x00


//--------------------- .nv.info._Z14selection_sortPii --------------------------
	.section	.nv.info._Z14selection_sortPii,"",@"SHT_CUDA_INFO"
	.sectionflags	@""
	.align	4


	//----- nvinfo : EIATTR_CUDA_API_VERSION
	.align		4
        /*0000*/ 	.byte	0x04, 0x37
        /*0002*/ 	.short	(.L_7 - .L_6)
.L_6:
        /*0004*/ 	.word	0x00000082


	//----- nvinfo : EIATTR_KPARAM_INFO
	.align		4
.L_7:
        /*0008*/ 	.byte	0x04, 0x17
        /*000a*/ 	.short	(.L_9 - .L_8)
.L_8:
        /*000c*/ 	.word	0x00000000
        /*0010*/ 	.short	0x0001
        /*0012*/ 	.short	0x0008
        /*0014*/ 	.byte	0x00, 0xf0, 0x11, 0x00


	//----- nvinfo : EIATTR_KPARAM_INFO
	.align		4
.L_9:
        /*0018*/ 	.byte	0x04, 0x17
        /*001a*/ 	.short	(.L_11 - .L_10)
.L_10:
        /*001c*/ 	.word	0x00000000
        /*0020*/ 	.short	0x0000
        /*0022*/ 	.short	0x0000
        /*0024*/ 	.byte	0x00, 0xf5, 0x21, 0x00


	//----- nvinfo : EIATTR_SPARSE_MMA_MASK
	.align		4
.L_11:
        /*0028*/ 	.byte	0x03, 0x50
        /*002a*/ 	.short	0x0000


	//----- nvinfo : EIATTR_MAXREG_COUNT
	.align		4
        /*002c*/ 	.byte	0x03, 0x1b
        /*002e*/ 	.short	0x00ff


	//----- nvinfo : EIATTR_NUM_BARRIERS
	.align		4
        /*0030*/ 	.byte	0x02, 0x4c
        /*0032*/ 	.byte	0x01
	.zero		1


	//----- nvinfo : EIATTR_MERCURY_ISA_VERSION
	.align		4
        /*0034*/ 	.byte	0x03, 0x5f
        /*0036*/ 	.short	0x0101


	//----- nvinfo : EIATTR_VRC_CTA_INIT_COUNT
	.align		4
        /*0038*/ 	.byte	0x02, 0x4a
	.zero		1
	.zero		1


	//----- nvinfo : EIATTR_EXIT_INSTR_OFFSETS
	.align		4
        /*003c*/ 	.byte	0x04, 0x1c
        /*003e*/ 	.short	(.L_13 - .L_12)


	//   ....[0]....
.L_12:
        /*0040*/ 	.word	0x00000030


	//   ....[1]....
        /*0044*/ 	.word	0x00000e80


	//----- nvinfo : EIATTR_CBANK_PARAM_SIZE
	.align		4
.L_13:
        /*0048*/ 	.byte	0x03, 0x19
        /*004a*/ 	.short	0x000c


	//----- nvinfo : EIATTR_PARAM_CBANK
	.align		4
        /*004c*/ 	.byte	0x04, 0x0a
        /*004e*/ 	.short	(.L_15 - .L_14)
	.align		4
.L_14:
        /*0050*/ 	.word	index@(.nv.constant0._Z14selection_sortPii)
        /*0054*/ 	.short	0x0380
        /*0056*/ 	.short	0x000c


	//----- nvinfo : EIATTR_SW_WAR
	.align		4
.L_15:
        /*0058*/ 	.byte	0x04, 0x36
        /*005a*/ 	.short	(.L_17 - .L_16)
.L_16:
        /*005c*/ 	.word	0x00000008
.L_17:


//--------------------- .nv.callgraph             --------------------------
	.section	.nv.callgraph,"",@"SHT_CUDA_CALLGRAPH"
	.align	4
	.sectionentsize	8
	.align		4
        /*0000*/ 	.word	0x00000000
	.align		4
        /*0004*/ 	.word	0xffffffff
	.align		4
        /*0008*/ 	.word	0x00000000
	.align		4
        /*000c*/ 	.word	0xfffffffe
	.align		4
        /*0010*/ 	.word	0x00000000
	.align		4
        /*0014*/ 	.word	0xfffffffd
	.align		4
        /*0018*/ 	.word	0x00000000
	.align		4
        /*001c*/ 	.word	0xfffffffc


//--------------------- .text._Z14selection_sortPii --------------------------
	.section	.text._Z14selection_sortPii,"ax",@progbits
	.align	128
        .global         _Z14selection_sortPii
        .type           _Z14selection_sortPii,@function
        .size           _Z14selection_sortPii,(.L_x_7 - _Z14selection_sortPii)
        .other          _Z14selection_sortPii,@"STO_CUDA_ENTRY STV_DEFAULT"
_Z14selection_sortPii:
.text._Z14selection_sortPii:
[----:B------:R-:W-:Y:S08]  /*0000*/  LDC R1, c[0x0][0x37c] ;  /* 0x0000df00ff017b82 */ /* 0x000ff00000000800 */
[----:B------:R-:W0:Y:S02]  /*0010*/  LDC R0, c[0x0][0x388] ;  /* 0x0000e200ff007b82 */ /* 0x000e240000000800 */
[----:B0-----:R-:W-:-:S13]  /*0020*/  ISETP.GE.AND P0, PT, R0, 0x2, PT ;  /* 0x000000020000780c */ /* 0x001fda0003f06270 */
[----:B------:R-:W-:Y:S05]  /*0030*/  @!P0 EXIT ;  /* 0x000000000000894d */ /* 0x000fea0003800000 */
[----:B------:R-:W-:Y:S01]  /*0040*/  VIADD R0, R0, 0xffffffff ;  /* 0xffffffff00007836 */ /* 0x000fe20000000000 */
[----:B------:R-:W-:Y:S01]  /*0050*/  PRMT R2, RZ, 0x7610, R2 ;  /* 0x00007610ff027816 */ /* 0x000fe20000000002 */
[----:B------:R-:W-:Y:S01]  /*0060*/  IMAD.MOV.U32 R3, RZ, RZ, RZ ;  /* 0x000000ffff037224 */ /* 0x000fe200078e00ff */
[----:B------:R-:W-:Y:S01]  /*0070*/  PRMT R4, RZ, 0x7610, R4 ;  /* 0x00007610ff047816 */ /* 0x000fe20000000004 */
[----:B------:R-:W0:Y:S01]  /*0080*/  LDCU.U16 UR4, c[0x0][0x388] ;  /* 0x00007100ff0477ac */ /* 0x000e220008000400 */
[----:B------:R-:W1:Y:S01]  /*0090*/  LDCU.64 UR6, c[0x0][0x358] ;  /* 0x00006b00ff0677ac */ /* 0x000e620008000a00 */
[----:B------:R-:W-:-:S04]  /*00a0*/  NOP ;  /* 0x0000000000007918 */ /* 0x000fc80000000000 */
.L_x_5:
[----:B------:R-:W2:Y:S01]  /*00b0*/  LDC R6, c[0x0][0x388] ;  /* 0x0000e200ff067b82 */ /* 0x000ea20000000800 */
[C---:B------:R-:W-:Y:S01]  /*00c0*/  IADD3 R12, PT, PT, -R3.reuse, R0, RZ ;  /* 0x00000000030c7210 */ /* 0x040fe20007ffe1ff */
[----:B------:R-:W-:Y:S01]  /*00d0*/  IMAD.MOV.U32 R13, RZ, RZ, R3 ;  /* 0x000000ffff0d7224 */ /* 0x000fe200078e0003 */
[----:B--2---:R-:W-:-:S04]  /*00e0*/  IADD3 R5, PT, PT, -R3, -0x2, R6 ;  /* 0xfffffffe03057810 */ /* 0x004fc80007ffe106 */
[----:B------:R-:W-:Y:S01]  /*00f0*/  ISETP.GE.U32.AND P0, PT, R5, 0xf, PT ;  /* 0x0000000f0500780c */ /* 0x000fe20003f06070 */
[----:B------:R-:W-:-:S04]  /*0100*/  VIADD R5, R3, 0x1 ;  /* 0x0000000103057836 */ /* 0x000fc80000000000 */
[----:B------:R-:W-:-:S08]  /*0110*/  IMAD.MOV.U32 R6, RZ, RZ, R5 ;  /* 0x000000ffff067224 */ /* 0x000fd000078e0005 */
[----:B------:R-:W-:Y:S05]  /*0120*/  @!P0 BRA `(.L_x_0) ;  /* 0x0000000400708947 */ /* 0x000fea0003800000 */
[----:B------:R-:W-:Y:S01]  /*0130*/  LOP3.LUT R10, R12, 0xfffffff0, RZ, 0xc0, !PT ;  /* 0xfffffff00c0a7812 */ /* 0x000fe200078ec0ff */
[----:B------:R-:W-:Y:S01]  /*0140*/  IMAD.MOV.U32 R11, RZ, RZ, R3 ;  /* 0x000000ffff0b7224 */ /* 0x000fe200078e0003 */
[----:B------:R-:W-:-:S03]  /*0150*/  MOV R13, R3 ;  /* 0x00000003000d7202 */ /* 0x000fc60000000f00 */
[----:B------:R-:W-:-:S07]  /*0160*/  IMAD.MOV R10, RZ, RZ, -R10 ;  /* 0x000000ffff0a7224 */ /* 0x000fce00078e0a0a */
.L_x_1:
[----:B------:R-:W2:Y:S01]  /*0170*/  LDC.64 R8, c[0x0][0x380] ;  /* 0x0000e000ff087b82 */ /* 0x000ea20000000a00 */
[----:B------:R-:W-:Y:S02]  /*0180*/  VIADD R16, R11, 0x1 ;  /* 0x000000010b107836 */ /* 0x000fe40000000000 */
[----:B--2---:R-:W-:-:S04]  /*0190*/  IMAD.WIDE R14, R13, 0x4, R8 ;  /* 0x000000040d0e7825 */ /* 0x004fc800078e0208 */
[----:B------:R-:W-:Y:S02]  /*01a0*/  IMAD.WIDE.U32 R6, R16, 0x4, R8 ;  /* 0x0000000410067825 */ /* 0x000fe400078e0008 */
[----:B-1----:R-:W2:Y:S04]  /*01b0*/  LDG.E R14, desc[UR6][R14.64] ;  /* 0x000000060e0e7981 */ /* 0x002ea8000c1e1900 */
[----:B------:R-:W2:Y:S04]  /*01c0*/  LDG.E R17, desc[UR6][R6.64] ;  /* 0x0000000606117981 */ /* 0x000ea8000c1e1900 */
[----:B------:R-:W3:Y:S04]  /*01d0*/  LDG.E R18, desc[UR6][R6.64+0x4] ;  /* 0x0000040606127981 */ /* 0x000ee8000c1e1900 */
[----:B------:R-:W4:Y:S01]  /*01e0*/  LDG.E R20, desc[UR6][R6.64+0x8] ;  /* 0x0000080606147981 */ /* 0x000f22000c1e1900 */
[----:B--2---:R-:W-:-:S04]  /*01f0*/  ISETP.GE.AND P0, PT, R17, R14, PT ;  /* 0x0000000e1100720c */ /* 0x004fc80003f06270 */
[----:B------:R-:W-:-:S05]  /*0200*/  SEL R13, R16, R13, !P0 ;  /* 0x0000000d100d7207 */ /* 0x000fca0004000000 */
[----:B------:R-:W-:-:S06]  /*0210*/  IMAD.WIDE R16, R13, 0x4, R8 ;  /* 0x000000040d107825 */ /* 0x000fcc00078e0208 */
[----:B------:R-:W3:Y:S02]  /*0220*/  LDG.E R17, desc[UR6][R16.64] ;  /* 0x0000000610117981 */ /* 0x000ee4000c1e1900 */
[----:B---3--:R-:W-:-:S13]  /*0230*/  ISETP.GE.AND P0, PT, R18, R17, PT ;  /* 0x000000111200720c */ /* 0x008fda0003f06270 */
[----:B------:R-:W-:-:S04]  /*0240*/  @!P0 VIADD R13, R11, 0x2 ;  /* 0x000000020b0d8836 */ /* 0x000fc80000000000 */
[----:B------:R-:W-:-:S06]  /*0250*/  IMAD.WIDE R18, R13, 0x4, R8 ;  /* 0x000000040d127825 */ /* 0x000fcc00078e0208 */
[----:B------:R-:W4:Y:S02]  /*0260*/  LDG.E R19, desc[UR6][R18.64] ;  /* 0x0000000612137981 */ /* 0x000f24000c1e1900 */
[----:B----4-:R-:W-:Y:S02]  /*0270*/  ISETP.GE.AND P0, PT, R20, R19, PT ;  /* 0x000000131400720c */ /* 0x010fe40003f06270 */
[----:B------:R-:W2:Y:S11]  /*0280*/  LDG.E R20, desc[UR6][R6.64+0xc] ;  /* 0x00000c0606147981 */ /* 0x000eb6000c1e1900 */
[----:B------:R-:W-:-:S05]  /*0290*/  @!P0 IADD3 R13, PT, PT, R11, 0x3, RZ ;  /* 0x000000030b0d8810 */ /* 0x000fca0007ffe0ff */
[----:B------:R-:W-:-:S06]  /*02a0*/  IMAD.WIDE R14, R13, 0x4, R8 ;  /* 0x000000040d0e7825 */ /* 0x000fcc00078e0208 */
[----:B------:R-:W2:Y:S02]  /*02b0*/  LDG.E R15, desc[UR6][R14.64] ;  /* 0x000000060e0f7981 */ /* 0x000ea4000c1e1900 */
[----:B--2---:R-:W-:Y:S02]  /*02c0*/  ISETP.GE.AND P0, PT, R20, R15, PT ;  /* 0x0000000f1400720c */ /* 0x004fe40003f06270 */
[----:B------:R-:W2:Y:S11]  /*02d0*/  LDG.E R20, desc[UR6][R6.64+0x10] ;  /* 0x0000100606147981 */ /* 0x000eb6000c1e1900 */
[----:B------:R-:W-:-:S04]  /*02e0*/  @!P0 VIADD R13, R11, 0x4 ;  /* 0x000000040b0d8836 */ /* 0x000fc80000000000 */
        /* <DEDUP_REMOVED lines=41> */
[----:B------:R-:W2:Y:S04]  /*0580*/  LDG.E R15, desc[UR6][R14.64] ;  /* 0x000000060e0f7981 */ /* 0x000ea8000c1e1900 */
[----:B------:R-:W3:Y:S01]  /*0590*/  LDG.E R14, desc[UR6][R6.64+0x3c] ;  /* 0x00003c06060e7981 */ /* 0x000ee2000c1e1900 */
[----:B--2---:R-:W-:-:S03]  /*05a0*/  ISETP.GE.AND P0, PT, R20, R15, PT ;  /* 0x0000000f1400720c */ /* 0x004fc60003f06270 */
[----:B------:R-:W2:Y:S10]  /*05b0*/  LDG.E R20, desc[UR6][R6.64+0x34] ;  /* 0x0000340606147981 */ /* 0x000eb4000c1e1900 */
        /* <DEDUP_REMOVED lines=8> */
[----:B--2---:R-:W-:-:S13]  /*0640*/  ISETP.GE.AND P0, PT, R20, R19, PT ;  /* 0x000000131400720c */ /* 0x004fda0003f06270 */
[----:B------:R-:W-:-:S05]  /*0650*/  @!P0 IADD3 R13, PT, PT, R11, 0xf, RZ ;  /* 0x0000000f0b0d8810 */ /* 0x000fca0007ffe0ff */
[----:B------:R-:W-:-:S06]  /*0660*/  IMAD.WIDE R8, R13, 0x4, R8 ;  /* 0x000000040d087825 */ /* 0x000fcc00078e0208 */
[----:B------:R-:W3:Y:S01]  /*0670*/  LDG.E R9, desc[UR6][R8.64] ;  /* 0x0000000608097981 */ /* 0x000ee2000c1e1900 */
[----:B------:R-:W-:-:S05]  /*0680*/  VIADD R10, R10, 0x10 ;  /* 0x000000100a0a7836 */ /* 0x000fca0000000000 */
[----:B------:R-:W-:Y:S01]  /*0690*/  ISETP.NE.AND P1, PT, R10, RZ, PT ;  /* 0x000000ff0a00720c */ /* 0x000fe20003f25270 */
[----:B------:R-:W-:Y:S01]  /*06a0*/  VIADD R11, R11, 0x10 ;  /* 0x000000100b0b7836 */ /* 0x000fe20000000000 */
[----:B---3--:R-:W-:-:S04]  /*06b0*/  ISETP.GE.AND P0, PT, R14, R9, PT ;  /* 0x000000090e00720c */ /* 0x008fc80003f06270 */
[----:B------:R-:W-:-:S07]  /*06c0*/  SEL R13, R11, R13, !P0 ;  /* 0x0000000d0b0d7207 */ /* 0x000fce0004000000 */
[----:B------:R-:W-:Y:S05]  /*06d0*/  @P1 BRA `(.L_x_1) ;  /* 0xfffffff800a41947 */ /* 0x000fea000383ffff */
[----:B------:R-:W-:-:S07]  /*06e0*/  IADD3 R6, PT, PT, R11, 0x1, RZ ;  /* 0x000000010b067810 */ /* 0x000fce0007ffe0ff */
.L_x_0:
[----:B------:R-:W-:-:S13]  /*06f0*/  LOP3.LUT P0, RZ, R12, 0xf, RZ, 0xc0, !PT ;  /* 0x0000000f0cff7812 */ /* 0x000fda000780c0ff */
[----:B------:R-:W-:Y:S05]  /*0700*/  @!P0 BRA `(.L_x_2) ;  /* 0x0000000400a48947 */ /* 0x000fea0003800000 */
[----:B------:R-:W-:-:S05]  /*0710*/  LOP3.LUT R7, RZ, R4, RZ, 0x33, !PT ;  /* 0x00000004ff077212 */ /* 0x000fca00078e33ff */
[----:B0-----:R-:W-:-:S05]  /*0720*/  VIADD R7, R7, UR4 ;  /* 0x0000000407077c36 */ /* 0x001fca0008000000 */
[----:B------:R-:W-:-:S04]  /*0730*/  LOP3.LUT R7, R7, 0xf, RZ, 0xc0, !PT ;  /* 0x0000000f07077812 */ /* 0x000fc800078ec0ff */
[C---:B------:R-:W-:Y:S01]  /*0740*/  LOP3.LUT P0, RZ, R7.reuse, 0x7, RZ, 0xc0, !PT ;  /* 0x0000000707ff7812 */ /* 0x040fe2000780c0ff */
[----:B------:R-:W-:-:S05]  /*0750*/  VIADD R8, R7, 0xffffffff ;  /* 0xffffffff07087836 */ /* 0x000fca0000000000 */
[----:B------:R-:W-:-:S13]  /*0760*/  ISETP.GE.U32.AND P1, PT, R8, 0x7, PT ;  /* 0x000000070800780c */ /* 0x000fda0003f26070 */
[----:B------:R-:W-:Y:S05]  /*0770*/  @!P1 BRA `(.L_x_3) ;  /* 0x0000000000ac9947 */ /* 0x000fea0003800000 */
[----:B------:R-:W0:Y:S02]  /*0780*/  LDC.64 R10, c[0x0][0x380] ;  /* 0x0000e000ff0a7b82 */ /* 0x000e240000000a00 */
[----:B0-----:R-:W-:-:S04]  /*0790*/  IMAD.WIDE R14, R13, 0x4, R10 ;  /* 0x000000040d0e7825 */ /* 0x001fc800078e020a */
[C---:B------:R-:W-:Y:S02]  /*07a0*/  IMAD.WIDE.U32 R8, R6.reuse, 0x4, R10 ;  /* 0x0000000406087825 */ /* 0x040fe400078e000a */
[----:B-1----:R-:W2:Y:S04]  /*07b0*/  LDG.E R14, desc[UR6][R14.64] ;  /* 0x000000060e0e7981 */ /* 0x002ea8000c1e1900 */
[----:B------:R-:W2:Y:S02]  /*07c0*/  LDG.E R7, desc[UR6][R8.64] ;  /* 0x0000000608077981 */ /* 0x000ea4000c1e1900 */
[----:B--2---:R-:W-:Y:S02]  /*07d0*/  ISETP.GE.AND P1, PT, R7, R14, PT ;  /* 0x0000000e0700720c */ /* 0x004fe40003f26270 */
[----:B------:R-:W2:Y:S02]  /*07e0*/  LDG.E R7, desc[UR6][R8.64+0x4] ;  /* 0x0000040608077981 */ /* 0x000ea4000c1e1900 */
[----:B------:R-:W-:-:S05]  /*07f0*/  SEL R13, R6, R13, !P1 ;  /* 0x0000000d060d7207 */ /* 0x000fca0004800000 */
        /* <DEDUP_REMOVED lines=33> */
[C---:B------:R-:W-:Y:S01]  /*0a10*/  @!P1 IADD3 R13, PT, PT, R6.reuse, 0x7, RZ ;  /* 0x00000007060d9810 */ /* 0x040fe20007ffe0ff */
[----:B------:R-:W-:-:S07]  /*0a20*/  VIADD R6, R6, 0x8 ;  /* 0x0000000806067836 */ /* 0x000fce0000000000 */
.L_x_3:
[----:B------:R-:W-:Y:S05]  /*0a30*/  @!P0 BRA `(.L_x_2) ;  /* 0x0000000000d88947 */ /* 0x000fea0003800000 */
[----:B------:R-:W-:-:S05]  /*0a40*/  LOP3.LUT R7, RZ, R2, RZ, 0x33, !PT ;  /* 0x00000002ff077212 */ /* 0x000fca00078e33ff */
[----:B------:R-:W-:-:S05]  /*0a50*/  VIADD R7, R7, UR4 ;  /* 0x0000000407077c36 */ /* 0x000fca0008000000 */
[----:B------:R-:W-:-:S04]  /*0a60*/  LOP3.LUT R7, R7, 0xffff, RZ, 0xc0, !PT ;  /* 0x0000ffff07077812 */ /* 0x000fc800078ec0ff */
[C---:B------:R-:W-:Y:S02]  /*0a70*/  LOP3.LUT R8, R7.reuse, 0x7, RZ, 0xc0, !PT ;  /* 0x0000000707087812 */ /* 0x040fe400078ec0ff */
[----:B------:R-:W-:Y:S02]  /*0a80*/  LOP3.LUT R7, R7, 0x3, RZ, 0xc0, !PT ;  /* 0x0000000307077812 */ /* 0x000fe400078ec0ff */
[----:B------:R-:W-:Y:S02]  /*0a90*/  IADD3 R8, PT, PT, R8, -0x1, RZ ;  /* 0xffffffff08087810 */ /* 0x000fe40007ffe0ff */
[----:B------:R-:W-:Y:S02]  /*0aa0*/  ISETP.NE.AND P0, PT, R7, RZ, PT ;  /* 0x000000ff0700720c */ /* 0x000fe40003f05270 */
[----:B------:R-:W-:-:S13]  /*0ab0*/  ISETP.GE.U32.AND P1, PT, R8, 0x3, PT ;  /* 0x000000030800780c */ /* 0x000fda0003f26070 */
[----:B------:R-:W-:Y:S05]  /*0ac0*/  @!P1 BRA `(.L_x_4) ;  /* 0x0000000000609947 */ /* 0x000fea0003800000 */
[----:B------:R-:W0:Y:S02]  /*0ad0*/  LDC.64 R10, c[0x0][0x380] ;  /* 0x0000e000ff0a7b82 */ /* 0x000e240000000a00 */
[----:B0-----:R-:W-:-:S04]  /*0ae0*/  IMAD.WIDE R14, R13, 0x4, R10 ;  /* 0x000000040d0e7825 */ /* 0x001fc800078e020a */
[----:B------:R-:W-:Y:S02]  /*0af0*/  IMAD.WIDE.U32 R8, R6, 0x4, R10 ;  /* 0x0000000406087825 */ /* 0x000fe400078e000a */
[----:B-1----:R-:W2:Y:S04]  /*0b00*/  LDG.E R15, desc[UR6][R14.64] ;  /* 0x000000060e0f7981 */ /* 0x002ea8000c1e1900 */
[----:B------:R-:W2:Y:S04]  /*0b10*/  LDG.E R12, desc[UR6][R8.64] ;  /* 0x00000006080c7981 */ /* 0x000ea8000c1e1900 */
[----:B------:R-:W3:Y:S04]  /*0b20*/  LDG.E R16, desc[UR6][R8.64+0x4] ;  /* 0x0000040608107981 */ /* 0x000ee8000c1e1900 */
[----:B------:R-:W4:Y:S04]  /*0b30*/  LDG.E R18, desc[UR6][R8.64+0x8] ;  /* 0x0000080608127981 */ /* 0x000f28000c1e1900 */
[----:B------:R-:W5:Y:S01]  /*0b40*/  LDG.E R14, desc[UR6][R8.64+0xc] ;  /* 0x00000c06080e7981 */ /* 0x000f62000c1e1900 */
        /* <DEDUP_REMOVED lines=8> */
[----:B----4-:R-:W-:-:S13]  /*0bd0*/  ISETP.GE.AND P1, PT, R18, R17, PT ;  /* 0x000000111200720c */ /* 0x010fda0003f26270 */
[----:B------:R-:W-:-:S04]  /*0be0*/  @!P1 VIADD R19, R6, 0x2 ;  /* 0x0000000206139836 */ /* 0x000fc80000000000 */
[----:B------:R-:W-:-:S06]  /*0bf0*/  IMAD.WIDE R10, R19, 0x4, R10 ;  /* 0x00000004130a7825 */ /* 0x000fcc00078e020a */
[----:B------:R-:W5:Y:S02]  /*0c00*/  LDG.E R11, desc[UR6][R10.64] ;  /* 0x000000060a0b7981 */ /* 0x000f64000c1e1900 */
[----:B-----5:R-:W-:-:S13]  /*0c10*/  ISETP.GE.AND P1, PT, R14, R11, PT ;  /* 0x0000000b0e00720c */ /* 0x020fda0003f26270 */
[C---:B------:R-:W-:Y:S01]  /*0c20*/  @!P1 IADD3 R19, PT, PT, R6.reuse, 0x3, RZ ;  /* 0x0000000306139810 */ /* 0x040fe20007ffe0ff */
[----:B------:R-:W-:-:S04]  /*0c30*/  VIADD R6, R6, 0x4 ;  /* 0x0000000406067836 */ /* 0x000fc80000000000 */
[----:B------:R-:W-:-:S07]  /*0c40*/  IMAD.MOV.U32 R13, RZ, RZ, R19 ;  /* 0x000000ffff0d7224 */ /* 0x000fce00078e0013 */
.L_x_4:
[----:B------:R-:W-:Y:S05]  /*0c50*/  @!P0 BRA `(.L_x_2) ;  /* 0x0000000000508947 */ /* 0x000fea0003800000 */
[----:B------:R-:W0:Y:S02]  /*0c60*/  LDC.64 R10, c[0x0][0x380] ;  /* 0x0000e000ff0a7b82 */ /* 0x000e240000000a00 */
[----:B0-----:R-:W-:-:S04]  /*0c70*/  IMAD.WIDE R14, R13, 0x4, R10 ;  /* 0x000000040d0e7825 */ /* 0x001fc800078e020a */
[----:B------:R-:W-:Y:S02]  /*0c80*/  IMAD.WIDE.U32 R8, R6, 0x4, R10 ;  /* 0x0000000406087825 */ /* 0x000fe400078e000a */
[----:B-1----:R-:W2:Y:S04]  /*0c90*/  LDG.E R15, desc[UR6][R14.64] ;  /* 0x000000060e0f7981 */ /* 0x002ea8000c1e1900 */
[----:B------:R-:W2:Y:S01]  /*0ca0*/  LDG.E R12, desc[UR6][R8.64] ;  /* 0x00000006080c7981 */ /* 0x000ea2000c1e1900 */
[----:B------:R-:W-:Y:S02]  /*0cb0*/  ISETP.NE.AND P1, PT, R7, 0x1, PT ;  /* 0x000000010700780c */ /* 0x000fe40003f25270 */
[----:B--2---:R-:W-:-:S04]  /*0cc0*/  ISETP.GE.AND P0, PT, R12, R15, PT ;  /* 0x0000000f0c00720c */ /* 0x004fc80003f06270 */
[----:B------:R-:W-:-:S07]  /*0cd0*/  SEL R13, R6, R13, !P0 ;  /* 0x0000000d060d7207 */ /* 0x000fce0004000000 */
[----:B------:R-:W-:Y:S05]  /*0ce0*/  @!P1 BRA `(.L_x_2) ;  /* 0x00000000002c9947 */ /* 0x000fea0003800000 */
[----:B------:R-:W-:Y:S01]  /*0cf0*/  IMAD.WIDE R14, R13, 0x4, R10 ;  /* 0x000000040d0e7825 */ /* 0x000fe200078e020a */
[----:B------:R-:W2:Y:S05]  /*0d00*/  LDG.E R12, desc[UR6][R8.64+0x4] ;  /* 0x00000406080c7981 */ /* 0x000eaa000c1e1900 */
[----:B------:R-:W2:Y:S01]  /*0d10*/  LDG.E R15, desc[UR6][R14.64] ;  /* 0x000000060e0f7981 */ /* 0x000ea2000c1e1900 */
[----:B------:R-:W-:-:S13]  /*0d20*/  ISETP.NE.AND P0, PT, R7, 0x2, PT ;  /* 0x000000020700780c */ /* 0x000fda0003f05270 */
[----:B------:R-:W3:Y:S01]  /*0d30*/  @P0 LDG.E R7, desc[UR6][R8.64+0x8] ;  /* 0x0000080608070981 */ /* 0x000ee2000c1e1900 */
[----:B--2---:R-:W-:-:S13]  /*0d40*/  ISETP.GE.AND P1, PT, R12, R15, PT ;  /* 0x0000000f0c00720c */ /* 0x004fda0003f26270 */
[----:B------:R-:W-:-:S05]  /*0d50*/  @!P1 IADD3 R13, PT, PT, R6, 0x1, RZ ;  /* 0x00000001060d9810 */ /* 0x000fca0007ffe0ff */
[----:B------:R-:W-:-:S06]  /*0d60*/  @P0 IMAD.WIDE R10, R13, 0x4, R10 ;  /* 0x000000040d0a0825 */ /* 0x000fcc00078e020a */
[----:B------:R-:W3:Y:S02]  /*0d70*/  @P0 LDG.E R10, desc[UR6][R10.64] ;  /* 0x000000060a0a0981 */ /* 0x000ee4000c1e1900 */
[----:B---3--:R-:W-:-:S13]  /*0d80*/  ISETP.GE.OR P1, PT, R7, R10, !P0 ;  /* 0x0000000a0700720c */ /* 0x008fda0004726670 */
[----:B------:R-:W-:-:S07]  /*0d90*/  @!P1 VIADD R13, R6, 0x2 ;  /* 0x00000002060d9836 */ /* 0x000fce0000000000 */
.L_x_2:
[----:B------:R-:W-:-:S13]  /*0da0*/  ISETP.NE.AND P0, PT, R13, R3, PT ;  /* 0x000000030d00720c */ /* 0x000fda0003f05270 */
[----:B------:R-:W2:Y:S02]  /*0db0*/  @P0 LDC.64 R6, c[0x0][0x380] ;  /* 0x0000e000ff060b82 */ /* 0x000ea40000000a00 */
[----:B--2---:R-:W-:-:S04]  /*0dc0*/  @P0 IMAD.WIDE R8, R13, 0x4, R6 ;  /* 0x000000040d080825 */ /* 0x004fc800078e0206 */
[----:B------:R-:W-:Y:S01]  /*0dd0*/  @P0 IMAD.WIDE.U32 R6, R3, 0x4, R6 ;  /* 0x0000000403060825 */ /* 0x000fe200078e0006 */
[----:B-1----:R-:W2:Y:S04]  /*0de0*/  @P0 LDG.E R13, desc[UR6][R8.64] ;  /* 0x00000006080d0981 */ /* 0x002ea8000c1e1900 */
[----:B------:R-:W3:Y:S01]  /*0df0*/  @P0 LDG.E R11, desc[UR6][R6.64] ;  /* 0x00000006060b0981 */ /* 0x000ee2000c1e1900 */
[----:B------:R-:W-:Y:S01]  /*0e00*/  VIADD R4, R4, 0x1 ;  /* 0x0000000104047836 */ /* 0x000fe20000000000 */
[----:B------:R-:W-:Y:S01]  /*0e10*/  IADD3 R2, PT, PT, R2, 0x1, RZ ;  /* 0x0000000102027810 */ /* 0x000fe20007ffe0ff */
[----:B------:R-:W-:Y:S01]  /*0e20*/  IMAD.MOV.U32 R3, RZ, RZ, R5 ;  /* 0x000000ffff037224 */ /* 0x000fe200078e0005 */
[----:B--2---:R2:W-:Y:S04]  /*0e30*/  @P0 STG.E desc[UR6][R6.64], R13 ;  /* 0x0000000d06000986 */ /* 0x0045e8000c101906 */
[----:B---3--:R2:W-:Y:S01]  /*0e40*/  @P0 STG.E desc[UR6][R8.64], R11 ;  /* 0x0000000b08000986 */ /* 0x0085e2000c101906 */
[----:B------:R-:W-:Y:S01]  /*0e50*/  BAR.SYNC.DEFER_BLOCKING 0x0 ;  /* 0x0000000000007b1d */ /* 0x000fe20000010000 */
[----:B------:R-:W-:-:S13]  /*0e60*/  ISETP.NE.AND P0, PT, R5, R0, PT ;  /* 0x000000000500720c */ /* 0x000fda0003f05270 */
[----:B--2---:R-:W-:Y:S05]  /*0e70*/  @P0 BRA `(.L_x_5) ;  /* 0xfffffff0008c0947 */ /* 0x004fea000383ffff */
[----:B0-----:R-:W-:Y:S05]  /*0e80*/  EXIT ;  /* 0x000000000000794d */ /* 0x001fea0003800000 */
.L_x_6:
[----:B------:R-:W-:-:S00]  /*0e90*/  BRA `(.L_x_6) ;  /* 0xfffffffc00fc7947 */ /* 0x000fc0000383ffff */
[----:B------:R-:W-:-:S00]  /*0ea0*/  NOP ;  /* 0x0000000000007918 */ /* 0x000fc00000000000 */
        /* <DEDUP_REMOVED lines=13> */
.L_x_7:


//--------------------- .nv.shared.reserved.0     --------------------------
	.section	.nv.shared.reserved.0,"aw",@nobits
	.weak		__nv_reservedSMEM_offset_0_alias
	.size		__nv_reservedSMEM_offset_0_alias, 0, 64
	.other		__nv_reservedSMEM_offset_0_alias,@"STO_CUDA_RESERVED_SHARED STV_DEFAULT"
__nv_reservedSMEM_offset_0_alias:
	.zero		0
	.zero		64


//--------------------- .nv.constant0._Z14selection_sortPii --------------------------
	.section	.nv.constant0._Z14selection_sortPii,"a",@progbits
	.sectionflags	@""
	.align	4
.nv.constant0._Z14selection_sortPii:
	.zero		908


//--------------------- SYMBOLS --------------------------

	.type		.nv.reservedSmem.offset0,@object
	.size		.nv.reservedSmem.offset0,0x4
